//
// Generated by NVIDIA NVVM Compiler
//
// Compiler Build ID: CL-34097967
// Cuda compilation tools, release 12.4, V12.4.131
// Based on NVVM 7.0.1
//

.version 8.4
.target sm_80
.address_size 64

	// .globl	read_from_struct

.visible .entry read_from_struct(
	.param .align 4 .b8 read_from_struct_param_0[56],
	.param .u64 read_from_struct_param_1
)
{
	.reg .b32 	%r<2>;
	.reg .b64 	%rd<3>;


	ld.param.u64 	%rd1, [read_from_struct_param_1];
	ld.param.u32 	%r1, [read_from_struct_param_0+12];
	cvta.to.global.u64 	%rd2, %rd1;
	st.global.u32 	[%rd2], %r1;
	ret;

}



// ===== COMPILED SASS (sm_100) =====

	.target	sm_100

	.elftype	@"ET_EXEC"


//--------------------- .note.nv.tkinfo           --------------------------
	.section	.note.nv.tkinfo,"",@"SHT_NOTE"
	.sectionflags	@"SHF_NOTE_NV_TKINFO"
	.tkinfo
        /*0018*/ 	.word	0x00000002
        /*0030*/ 	.string	""
        /*0030*/ 	.string	"ptxas"
        /*0030*/ 	.string	"Cuda compilation tools, release 13.0, V13.0.88"
        /*0030*/ 	.string	"Build cuda_13.0.r13.0/compiler.36424714_0"
        /*0030*/ 	.string	"-arch sm_100 "



//--------------------- .note.nv.cuinfo           --------------------------
	.section	.note.nv.cuinfo,"",@"SHT_NOTE"
	.sectionflags	@"SHF_NOTE_NV_CUINFO"
        /*0018*/ 	.short	0x0002
        /*001a*/ 	.short	0x0050
        /*001c*/ 	.short	0x0082
	.zero		2


//--------------------- .nv.info                  --------------------------
	.section	.nv.info,"",@"SHT_CUDA_INFO"
	.align	4


	//----- nvinfo : EIATTR_REGCOUNT
	.align		4
        /*0000*/ 	.byte	0x04, 0x2f
        /*0002*/ 	.short	(.L_1 - .L_0)
	.align		4
.L_0:
        /*0004*/ 	.word	index@(read_from_struct)
        /*0008*/ 	.word	0x00000008


	//----- nvinfo : EIATTR_FRAME_SIZE
	.align		4
.L_1:
        /*000c*/ 	.byte	0x04, 0x11
        /*000e*/ 	.short	(.L_3 - .L_2)
	.align		4
.L_2:
        /*0010*/ 	.word	index@(read_from_struct)
        /*0014*/ 	.word	0x00000000


	//----- nvinfo : EIATTR_MIN_STACK_SIZE
	.align		4
.L_3:
        /*0018*/ 	.byte	0x04, 0x12
        /*001a*/ 	.short	(.L_5 - .L_4)
	.align		4
.L_4:
        /*001c*/ 	.word	index@(read_from_struct)
        /*0020*/ 	.word	0x00000000
.L_5:


//--------------------- .nv.compat                --------------------------
	.section	.nv.compat,"",@"SHT_CUDA_COMPAT_INFO"
	.align	4
        /*0000*/ 	.byte	0x02, 0x09, 0x00, 0x00, 0x02, 0x02, 0x01, 0x00, 0x02, 0x05, 0x05, 0x00, 0x03, 0x07, 0x01, 0x01
        /*0010*/ 	.byte	0x02, 0x03, 0x00, 0x00, 0x02, 0x06, 0x01, 0x00, 0x04, 0x0b, 0x08, 0x00, 0x09, 0x00, 0x00, 0x00
        /*0020*/ 	.byte	0x00, 0x00, 0x00, 0x00


//--------------------- .nv.info.read_from_struct --------------------------
	.section	.nv.info.read_from_struct,"",@"SHT_CUDA_INFO"
	.sectionflags	@""
	.align	4


	//----- nvinfo : EIATTR_CUDA_API_VERSION
	.align		4
        /*0000*/ 	.byte	0x04, 0x37
        /*0002*/ 	.short	(.L_7 - .L_6)
.L_6:
        /*0004*/ 	.word	0x00000082


	//----- nvinfo : EIATTR_KPARAM_INFO
	.align		4
.L_7:
        /*0008*/ 	.byte	0x04, 0x17
        /*000a*/ 	.short	(.L_9 - .L_8)
.L_8:
        /*000c*/ 	.word	0x00000000
        /*0010*/ 	.short	0x0001
        /*0012*/ 	.short	0x0038
        /*0014*/ 	.byte	0x00, 0xf0, 0x21, 0x00


	//----- nvinfo : EIATTR_KPARAM_INFO
	.align		4
.L_9:
        /*0018*/ 	.byte	0x04, 0x17
        /*001a*/ 	.short	(.L_11 - .L_10)
.L_10:
        /*001c*/ 	.word	0x00000000
        /*0020*/ 	.short	0x0000
        /*0022*/ 	.short	0x0000
        /*0024*/ 	.byte	0x00, 0xf0, 0xe1, 0x00


	//----- nvinfo : EIATTR_SPARSE_MMA_MASK
	.align		4
.L_11:
        /*0028*/ 	.byte	0x03, 0x50
        /*002a*/ 	.short	0x0000


	//----- nvinfo : EIATTR_MAXREG_COUNT
	.align		4
        /*002c*/ 	.byte	0x03, 0x1b
        /*002e*/ 	.short	0x00ff


	//----- nvinfo : EIATTR_MERCURY_ISA_VERSION
	.align		4
        /*0030*/ 	.byte	0x03, 0x5f
        /*0032*/ 	.short	0x0101


	//----- nvinfo : EIATTR_VRC_CTA_INIT_COUNT
	.align		4
        /*0034*/ 	.byte	0x02, 0x4a
	.zero		1
	.zero		1


	//----- nvinfo : EIATTR_EXIT_INSTR_OFFSETS
	.align		4
        /*0038*/ 	.byte	0x04, 0x1c
        /*003a*/ 	.short	(.L_13 - .L_12)


	//   ....[0]....
.L_12:
        /*003c*/ 	.word	0x00000050


	//----- nvinfo : EIATTR_CBANK_PARAM_SIZE
	.align		4
.L_13:
        /*0040*/ 	.byte	0x03, 0x19
        /*0042*/ 	.short	0x0040


	//----- nvinfo : EIATTR_PARAM_CBANK
	.align		4
        /*0044*/ 	.byte	0x04, 0x0a
        /*0046*/ 	.short	(.L_15 - .L_14)
	.align		4
.L_14:
        /*0048*/ 	.word	index@(.nv.constant0.read_from_struct)
        /*004c*/ 	.short	0x0380
        /*004e*/ 	.short	0x0040


	//----- nvinfo : EIATTR_SW_WAR
	.align		4
.L_15:
        /*0050*/ 	.byte	0x04, 0x36
        /*0052*/ 	.short	(.L_17 - .L_16)
.L_16:
        /*0054*/ 	.word	0x00000008
.L_17:


//--------------------- .nv.callgraph             --------------------------
	.section	.nv.callgraph,"",@"SHT_CUDA_CALLGRAPH"
	.align	4
	.sectionentsize	8
	.align		4
        /*0000*/ 	.word	0x00000000
	.align		4
        /*0004*/ 	.word	0xffffffff
	.align		4
        /*0008*/ 	.word	0x00000000
	.align		4
        /*000c*/ 	.word	0xfffffffe
	.align		4
        /*0010*/ 	.word	0x00000000
	.align		4
        /*0014*/ 	.word	0xfffffffd
	.align		4
        /*0018*/ 	.word	0x00000000
	.align		4
        /*001c*/ 	.word	0xfffffffc


//--------------------- .text.read_from_struct    --------------------------
	.section	.text.read_from_struct,"ax",@progbits
	.align	128
        .global         read_from_struct
        .type           read_from_struct,@function
        .size           read_from_struct,(.L_x_1 - read_from_struct)
        .other          read_from_struct,@"STO_CUDA_ENTRY STV_DEFAULT"
read_from_struct:
.text.read_from_struct:
[----:B------:R-:W-:Y:S08]  /*0000*/  LDC R1, c[0x0][0x37c] ;  /* 0x0000df00ff017b82 */ /* 0x000ff00000000800 */
[----:B------:R-:W0:Y:S01]  /*0010*/  LDC R5, c[0x0][0x38c] ;  /* 0x0000e300ff057b82 */ /* 0x000e220000000800 */
[----:B------:R-:W0:Y:S07]  /*0020*/  LDCU.64 UR4, c[0x0][0x358] ;  /* 0x00006b00ff0477ac */ /* 0x000e2e0008000a00 */
[----:B------:R-:W0:Y:S02]  /*0030*/  LDC.64 R2, c[0x0][0x3b8] ;  /* 0x0000ee00ff027b82 */ /* 0x000e240000000a00 */
[----:B0-----:R-:W-:Y:S01]  /*0040*/  STG.E desc[UR4][R2.64], R5 ;  /* 0x0000000502007986 */ /* 0x001fe2000c101904 */
[----:B------:R-:W-:Y:S05]  /*0050*/  EXIT ;  /* 0x000000000000794d */ /* 0x000fea0003800000 */
.L_x_0:
[----:B------:R-:W-:-:S00]  /*0060*/  BRA `(.L_x_0) ;  /* 0xfffffffc00fc7947 */ /* 0x000fc0000383ffff */
[----:B------:R-:W-:-:S00]  /*0070*/  NOP ;  /* 0x0000000000007918 */ /* 0x000fc00000000000 */
        /* <DEDUP_REMOVED lines=8> */
.L_x_1:


//--------------------- .nv.shared.reserved.0     --------------------------
	.section	.nv.shared.reserved.0,"aw",@nobits
	.weak		__nv_reservedSMEM_offset_0_alias
	.size		__nv_reservedSMEM_offset_0_alias, 0, 64
	.other		__nv_reservedSMEM_offset_0_alias,@"STO_CUDA_RESERVED_SHARED STV_DEFAULT"
__nv_reservedSMEM_offset_0_alias:
	.zero		0
	.zero		64


//--------------------- .nv.constant0.read_from_struct --------------------------
	.section	.nv.constant0.read_from_struct,"a",@progbits
	.sectionflags	@""
	.align	4
.nv.constant0.read_from_struct:
	.zero		960


//--------------------- SYMBOLS --------------------------

	.type		.nv.reservedSmem.offset0,@object
	.size		.nv.reservedSmem.offset0,0x4
